//
// Generated by NVIDIA NVVM Compiler
//
// Compiler Build ID: CL-36424714
// Cuda compilation tools, release 13.0, V13.0.88
// Based on NVVM 20.0.0
//

.version 9.0
.target sm_100
.address_size 64

	// .globl	_Z6reducePii
.extern .func  (.param .b32 func_retval0) vprintf
(
	.param .b64 vprintf_param_0,
	.param .b64 vprintf_param_1
)
;
.global .align 1 .b8 $str[27] = {105, 110, 112, 117, 116, 91, 37, 100, 93, 61, 32, 37, 100, 32, 111, 102, 102, 115, 101, 116, 61, 32, 37, 108, 100, 10};

.visible .entry _Z6reducePii(
	.param .u64 .ptr .align 1 _Z6reducePii_param_0,
	.param .u32 _Z6reducePii_param_1
)
{
	.local .align 8 .b8 	__local_depot0[16];
	.reg .b64 	%SP;
	.reg .b64 	%SPL;
	.reg .pred 	%p<5>;
	.reg .b32 	%r<24>;
	.reg .b64 	%rd<12>;

	mov.u64 	%SPL, __local_depot0;
	cvta.local.u64 	%SP, %SPL;
	ld.param.u64 	%rd4, [_Z6reducePii_param_0];
	ld.param.u32 	%r12, [_Z6reducePii_param_1];
	cvta.to.global.u64 	%rd1, %rd4;
	mov.u32 	%r1, %tid.x;
	mov.u32 	%r2, %ntid.x;
	mov.u32 	%r13, %ctaid.x;
	mul.lo.s32 	%r3, %r2, %r13;
	add.s32 	%r4, %r3, %r1;
	bar.sync 	0;
	setp.lt.u32 	%p1, %r2, 2;
	@%p1 bra 	$L__BB0_8;
	add.u64 	%rd5, %SP, 0;
	add.u64 	%rd2, %SPL, 0;
	add.s32 	%r15, %r3, %r2;
	min.u32 	%r5, %r15, %r12;
	mul.wide.u32 	%rd6, %r4, 4;
	add.s64 	%rd3, %rd1, %rd6;
	mov.b32 	%r22, 1;
	mov.u64 	%rd9, $str;
$L__BB0_2:
	shl.b32 	%r7, %r22, 1;
	add.s32 	%r16, %r7, -1;
	and.b32  	%r17, %r16, %r1;
	setp.ne.s32 	%p2, %r17, 0;
	@%p2 bra 	$L__BB0_7;
	add.s32 	%r8, %r22, %r4;
	setp.ge.u32 	%p3, %r8, %r5;
	@%p3 bra 	$L__BB0_5;
	ld.global.u32 	%r18, [%rd3];
	mul.wide.u32 	%rd7, %r8, 4;
	add.s64 	%rd8, %rd1, %rd7;
	ld.global.u32 	%r19, [%rd8];
	xor.b32  	%r23, %r19, %r18;
	bra.uni 	$L__BB0_6;
$L__BB0_5:
	ld.global.u32 	%r23, [%rd3];
$L__BB0_6:
	st.global.u32 	[%rd3], %r23;
	st.local.v2.u32 	[%rd2], {%r4, %r23};
	st.local.u32 	[%rd2+8], %r3;
	cvta.global.u64 	%rd10, %rd9;
	{ // callseq 0, 0
	.param .b64 param0;
	st.param.b64 	[param0], %rd10;
	.param .b64 param1;
	st.param.b64 	[param1], %rd5;
	.param .b32 retval0;
	call.uni (retval0), 
	vprintf, 
	(
	param0, 
	param1
	);
	ld.param.b32 	%r20, [retval0];
	} // callseq 0
$L__BB0_7:
	bar.sync 	0;
	setp.lt.u32 	%p4, %r7, %r2;
	mov.u32 	%r22, %r7;
	@%p4 bra 	$L__BB0_2;
$L__BB0_8:
	ret;

}


// ===== COMPILED SASS (sm_100) =====

	.target	sm_100

	.elftype	@"ET_EXEC"


//--------------------- .note.nv.tkinfo           --------------------------
	.section	.note.nv.tkinfo,"",@"SHT_NOTE"
	.sectionflags	@"SHF_NOTE_NV_TKINFO"
	.tkinfo
        /*0018*/ 	.word	0x00000002
        /*0030*/ 	.string	""
        /*0030*/ 	.string	"ptxas"
        /*0030*/ 	.string	"Cuda compilation tools, release 13.0, V13.0.88"
        /*0030*/ 	.string	"Build cuda_13.0.r13.0/compiler.36424714_0"
        /*0030*/ 	.string	"-arch sm_100 -m 64 "



//--------------------- .note.nv.cuinfo           --------------------------
	.section	.note.nv.cuinfo,"",@"SHT_NOTE"
	.sectionflags	@"SHF_NOTE_NV_CUINFO"
        /*0018*/ 	.short	0x0002
        /*001a*/ 	.short	0x0064
        /*001c*/ 	.short	0x0082
	.zero		2


//--------------------- .nv.info                  --------------------------
	.section	.nv.info,"",@"SHT_CUDA_INFO"
	.align	4


	//----- nvinfo : EIATTR_REGCOUNT
	.align		4
        /*0000*/ 	.byte	0x04, 0x2f
        /*0002*/ 	.short	(.L_2 - .L_1)
	.align		4
.L_1:
        /*0004*/ 	.word	index@(_Z6reducePii)
        /*0008*/ 	.word	0x0000001e


	//----- nvinfo : EIATTR_FRAME_SIZE
	.align		4
.L_2:
        /*000c*/ 	.byte	0x04, 0x11
        /*000e*/ 	.short	(.L_4 - .L_3)
	.align		4
.L_3:
        /*0010*/ 	.word	index@(_Z6reducePii)
        /*0014*/ 	.word	0x00000010


	//----- nvinfo : EIATTR_MIN_STACK_SIZE
	.align		4
.L_4:
        /*0018*/ 	.byte	0x04, 0x12
        /*001a*/ 	.short	(.L_6 - .L_5)
	.align		4
.L_5:
        /*001c*/ 	.word	index@(_Z6reducePii)
        /*0020*/ 	.word	0x00000010
.L_6:


//--------------------- .nv.compat                --------------------------
	.section	.nv.compat,"",@"SHT_CUDA_COMPAT_INFO"
	.align	4
        /*0000*/ 	.byte	0x02, 0x09, 0x00, 0x00, 0x02, 0x02, 0x01, 0x00, 0x02, 0x05, 0x05, 0x00, 0x03, 0x07, 0x01, 0x01
        /*0010*/ 	.byte	0x02, 0x03, 0x00, 0x00, 0x02, 0x06, 0x01, 0x00, 0x04, 0x0b, 0x08, 0x00, 0x09, 0x00, 0x00, 0x00
        /*0020*/ 	.byte	0x00, 0x00, 0x00, 0x00


//--------------------- .nv.info._Z6reducePii     --------------------------
	.section	.nv.info._Z6reducePii,"",@"SHT_CUDA_INFO"
	.sectionflags	@""
	.align	4


	//----- nvinfo : EIATTR_CUDA_API_VERSION
	.align		4
        /*0000*/ 	.byte	0x04, 0x37
        /*0002*/ 	.short	(.L_8 - .L_7)
.L_7:
        /*0004*/ 	.word	0x00000082


	//----- nvinfo : EIATTR_KPARAM_INFO
	.align		4
.L_8:
        /*0008*/ 	.byte	0x04, 0x17
        /*000a*/ 	.short	(.L_10 - .L_9)
.L_9:
        /*000c*/ 	.word	0x00000000
        /*0010*/ 	.short	0x0001
        /*0012*/ 	.short	0x0008
        /*0014*/ 	.byte	0x00, 0xf0, 0x11, 0x00


	//----- nvinfo : EIATTR_KPARAM_INFO
	.align		4
.L_10:
        /*0018*/ 	.byte	0x04, 0x17
        /*001a*/ 	.short	(.L_12 - .L_11)
.L_11:
        /*001c*/ 	.word	0x00000000
        /*0020*/ 	.short	0x0000
        /*0022*/ 	.short	0x0000
        /*0024*/ 	.byte	0x00, 0xf5, 0x21, 0x00


	//----- nvinfo : EIATTR_SPARSE_MMA_MASK
	.align		4
.L_12:
        /*0028*/ 	.byte	0x03, 0x50
        /*002a*/ 	.short	0x0000


	//----- nvinfo : EIATTR_MAXREG_COUNT
	.align		4
        /*002c*/ 	.byte	0x03, 0x1b
        /*002e*/ 	.short	0x00ff


	//----- nvinfo : EIATTR_NUM_BARRIERS
	.align		4
        /*0030*/ 	.byte	0x02, 0x4c
        /*0032*/ 	.byte	0x01
	.zero		1


	//----- nvinfo : EIATTR_EXTERNS
	.align		4
        /*0034*/ 	.byte	0x04, 0x0f
        /*0036*/ 	.short	(.L_14 - .L_13)


	//   ....[0]....
	.align		4
.L_13:
        /*0038*/ 	.word	index@(vprintf)


	//----- nvinfo : EIATTR_MERCURY_ISA_VERSION
	.align		4
.L_14:
        /*003c*/ 	.byte	0x03, 0x5f
        /*003e*/ 	.short	0x0101


	//----- nvinfo : EIATTR_VRC_CTA_INIT_COUNT
	.align		4
        /*0040*/ 	.byte	0x02, 0x4a
	.zero		1
	.zero		1


	//----- nvinfo : EIATTR_SYSCALL_OFFSETS
	.align		4
        /*0044*/ 	.byte	0x04, 0x46
        /*0046*/ 	.short	(.L_16 - .L_15)


	//   ....[0]....
.L_15:
        /*0048*/ 	.word	0x000002a0


	//----- nvinfo : EIATTR_EXIT_INSTR_OFFSETS
	.align		4
.L_16:
        /*004c*/ 	.byte	0x04, 0x1c
        /*004e*/ 	.short	(.L_18 - .L_17)


	//   ....[0]....
.L_17:
        /*0050*/ 	.word	0x00000080


	//   ....[1]....
        /*0054*/ 	.word	0x00000300


	//----- nvinfo : EIATTR_CRS_STACK_SIZE
	.align		4
.L_18:
        /*0058*/ 	.byte	0x04, 0x1e
        /*005a*/ 	.short	(.L_20 - .L_19)
.L_19:
        /*005c*/ 	.word	0x00000000


	//----- nvinfo : EIATTR_CBANK_PARAM_SIZE
	.align		4
.L_20:
        /*0060*/ 	.byte	0x03, 0x19
        /*0062*/ 	.short	0x000c


	//----- nvinfo : EIATTR_PARAM_CBANK
	.align		4
        /*0064*/ 	.byte	0x04, 0x0a
        /*0066*/ 	.short	(.L_22 - .L_21)
	.align		4
.L_21:
        /*0068*/ 	.word	index@(.nv.constant0._Z6reducePii)
        /*006c*/ 	.short	0x0380
        /*006e*/ 	.short	0x000c


	//----- nvinfo : EIATTR_SW_WAR
	.align		4
.L_22:
        /*0070*/ 	.byte	0x04, 0x36
        /*0072*/ 	.short	(.L_24 - .L_23)
.L_23:
        /*0074*/ 	.word	0x00000008
.L_24:


//--------------------- .nv.callgraph             --------------------------
	.section	.nv.callgraph,"",@"SHT_CUDA_CALLGRAPH"
	.align	4
	.sectionentsize	8
	.align		4
        /*0000*/ 	.word	0x00000000
	.align		4
        /*0004*/ 	.word	0xffffffff
	.align		4
        /*0008*/ 	.word	index@(_Z6reducePii)
	.align		4
        /*000c*/ 	.word	index@(vprintf)
	.align		4
        /*0010*/ 	.word	0x00000000
	.align		4
        /*0014*/ 	.word	0xfffffffe
	.align		4
        /*0018*/ 	.word	0x00000000
	.align		4
        /*001c*/ 	.word	0xfffffffd
	.align		4
        /*0020*/ 	.word	0x00000000
	.align		4
        /*0024*/ 	.word	0xfffffffc


//--------------------- .nv.constant4             --------------------------
	.section	.nv.constant4,"a",@progbits
	.align	8
	.align		8
.nv.constant4:
        /*0000*/ 	.dword	vprintf
	.align		8
        /*0008*/ 	.dword	$str


//--------------------- .text._Z6reducePii        --------------------------
	.section	.text._Z6reducePii,"ax",@progbits
	.align	128
        .global         _Z6reducePii
        .type           _Z6reducePii,@function
        .size           _Z6reducePii,(.L_x_3 - _Z6reducePii)
        .other          _Z6reducePii,@"STO_CUDA_ENTRY STV_DEFAULT"
_Z6reducePii:
.text._Z6reducePii:
[----:B------:R-:W0:Y:S01]  /*0000*/  LDC R1, c[0x0][0x37c] ;  /* 0x0000df00ff017b82 */ /* 0x000e220000000800 */
[----:B------:R-:W1:Y:S07]  /*0010*/  LDCU UR5, c[0x0][0x2fc] ;  /* 0x00005f80ff0577ac */ /* 0x000e6e0008000800 */
[----:B------:R-:W2:Y:S08]  /*0020*/  LDC R27, c[0x0][0x360] ;  /* 0x0000d800ff1b7b82 */ /* 0x000eb00000000800 */
[----:B------:R-:W-:Y:S01]  /*0030*/  BAR.SYNC.DEFER_BLOCKING 0x0 ;  /* 0x0000000000007b1d */ /* 0x000fe20000010000 */
[----:B0-----:R-:W-:-:S05]  /*0040*/  VIADD R1, R1, 0xfffffff0 ;  /* 0xfffffff001017836 */ /* 0x001fca0000000000 */
[----:B------:R-:W0:Y:S01]  /*0050*/  LDCU UR4, c[0x0][0x2f8] ;  /* 0x00005f00ff0477ac */ /* 0x000e220008000800 */
[----:B--2---:R-:W-:Y:S02]  /*0060*/  ISETP.GE.U32.AND P0, PT, R27, 0x2, PT ;  /* 0x000000021b00780c */ /* 0x004fe40003f06070 */
[----:B0-----:R-:W-:-:S11]  /*0070*/  IADD3 R19, P1, PT, R1, UR4, RZ ;  /* 0x0000000401137c10 */ /* 0x001fd6000ff3e0ff */
[----:B-1----:R-:W-:Y:S05]  /*0080*/  @!P0 EXIT ;  /* 0x000000000000894d */ /* 0x002fea0003800000 */
[----:B------:R-:W0:Y:S01]  /*0090*/  S2R R25, SR_TID.X ;  /* 0x0000000000197919 */ /* 0x000e220000002100 */
[----:B------:R-:W1:Y:S01]  /*00a0*/  S2UR UR4, SR_CTAID.X ;  /* 0x00000000000479c3 */ /* 0x000e620000002500 */
[----:B------:R-:W2:Y:S01]  /*00b0*/  LDCU UR6, c[0x0][0x388] ;  /* 0x00007100ff0677ac */ /* 0x000ea20008000800 */
[----:B------:R-:W-:Y:S01]  /*00c0*/  IMAD.X R18, RZ, RZ, UR5, P1 ;  /* 0x00000005ff127e24 */ /* 0x000fe200088e06ff */
[----:B------:R-:W3:Y:S05]  /*00d0*/  LDCU.64 UR36, c[0x0][0x358] ;  /* 0x00006b00ff2477ac */ /* 0x000eea0008000a00 */
[----:B------:R-:W4:Y:S01]  /*00e0*/  LDC.64 R16, c[0x0][0x380] ;  /* 0x0000e000ff107b82 */ /* 0x000f220000000a00 */
[----:B------:R-:W-:Y:S01]  /*00f0*/  UMOV UR38, 0x1 ;  /* 0x0000000100267882 */ /* 0x000fe20000000000 */
[----:B-1----:R-:W-:-:S05]  /*0100*/  IMAD R22, R27, UR4, RZ ;  /* 0x000000041b167c24 */ /* 0x002fca000f8e02ff */
[C---:B--2---:R-:W-:Y:S01]  /*0110*/  VIADDMNMX.U32 R23, R22.reuse, R27, UR6, PT ;  /* 0x0000000616177e46 */ /* 0x044fe2000b80001b */
[----:B0-----:R-:W-:-:S04]  /*0120*/  IMAD.IADD R2, R22, 0x1, R25 ;  /* 0x0000000116027824 */ /* 0x001fc800078e0219 */
[----:B---34-:R-:W-:-:S07]  /*0130*/  IMAD.WIDE.U32 R16, R2, 0x4, R16 ;  /* 0x0000000402107825 */ /* 0x018fce00078e0010 */
.L_x_1:
[----:B------:R-:W-:-:S04]  /*0140*/  USHF.L.U32 UR39, UR38, 0x1, URZ ;  /* 0x0000000126277899 */ /* 0x000fc800080006ff */
[----:B------:R-:W-:-:S06]  /*0150*/  UIADD3 UR4, UPT, UPT, UR39, -0x1, URZ ;  /* 0xffffffff27047890 */ /* 0x000fcc000fffe0ff */
[----:B------:R-:W-:-:S13]  /*0160*/  LOP3.LUT P0, RZ, R25, UR4, RZ, 0xc0, !PT ;  /* 0x0000000419ff7c12 */ /* 0x000fda000f80c0ff */
[----:B------:R-:W-:Y:S05]  /*0170*/  @P0 BRA `(.L_x_0) ;  /* 0x00000000004c0947 */ /* 0x000fea0003800000 */
[----:B------:R-:W-:Y:S01]  /*0180*/  VIADD R0, R2, UR38 ;  /* 0x0000002602007c36 */ /* 0x000fe20008000000 */
[----:B------:R-:W2:Y:S01]  /*0190*/  LDG.E R3, desc[UR36][R16.64] ;  /* 0x0000002410037981 */ /* 0x000ea2000c1e1900 */
[----:B------:R-:W-:Y:S01]  /*01a0*/  MOV R8, 0x0 ;  /* 0x0000000000087802 */ /* 0x000fe20000000f00 */
[----:B------:R-:W0:Y:S02]  /*01b0*/  LDCU.64 UR4, c[0x4][0x8] ;  /* 0x01000100ff0477ac */ /* 0x000e240008000a00 */
[----:B------:R-:W-:-:S13]  /*01c0*/  ISETP.GE.U32.AND P0, PT, R0, R23, PT ;  /* 0x000000170000720c */ /* 0x000fda0003f06070 */
[----:B------:R-:W1:Y:S02]  /*01d0*/  @!P0 LDC.64 R10, c[0x0][0x380] ;  /* 0x0000e000ff0a8b82 */ /* 0x000e640000000a00 */
[----:B-1----:R-:W-:-:S06]  /*01e0*/  @!P0 IMAD.WIDE.U32 R10, R0, 0x4, R10 ;  /* 0x00000004000a8825 */ /* 0x002fcc00078e000a */
[----:B------:R-:W2:Y:S01]  /*01f0*/  @!P0 LDG.E R10, desc[UR36][R10.64] ;  /* 0x000000240a0a8981 */ /* 0x000ea2000c1e1900 */
[----:B------:R-:W1:Y:S03]  /*0200*/  LDC.64 R8, c[0x4][R8] ;  /* 0x0100000008087b82 */ /* 0x000e660000000a00 */
[----:B------:R3:W-:Y:S01]  /*0210*/  STL [R1+0x8], R22 ;  /* 0x0000081601007387 */ /* 0x0007e20000100800 */
[----:B0-----:R-:W-:Y:S01]  /*0220*/  MOV R4, UR4 ;  /* 0x0000000400047c02 */ /* 0x001fe20008000f00 */
[----:B------:R-:W-:Y:S01]  /*0230*/  IMAD.U32 R5, RZ, RZ, UR5 ;  /* 0x00000005ff057e24 */ /* 0x000fe2000f8e00ff */
[----:B------:R-:W-:Y:S01]  /*0240*/  MOV R7, R18 ;  /* 0x0000001200077202 */ /* 0x000fe20000000f00 */
[----:B------:R-:W-:Y:S01]  /*0250*/  IMAD.MOV.U32 R6, RZ, RZ, R19 ;  /* 0x000000ffff067224 */ /* 0x000fe200078e0013 */
[----:B--2---:R-:W-:-:S05]  /*0260*/  @!P0 LOP3.LUT R3, R10, R3, RZ, 0x3c, !PT ;  /* 0x000000030a038212 */ /* 0x004fca00078e3cff */
[----:B------:R3:W-:Y:S04]  /*0270*/  STG.E desc[UR36][R16.64], R3 ;  /* 0x0000000310007986 */ /* 0x0007e8000c101924 */
[----:B-1----:R3:W-:Y:S02]  /*0280*/  STL.64 [R1], R2 ;  /* 0x0000000201007387 */ /* 0x0027e40000100a00 */
[----:B------:R-:W-:-:S07]  /*0290*/  LEPC R20, `(.L_x_0) ;  /* 0x000000001014794e */ /* 0x000fce0000000000 */
[----:B---3--:R-:W-:Y:S05]  /*02a0*/  CALL.ABS.NOINC R8 ;  /* 0x0000000008007343 */ /* 0x008fea0003c00000 */
.L_x_0:
[----:B------:R-:W-:Y:S05]  /*02b0*/  WARPSYNC.ALL ;  /* 0x0000000000007948 */ /* 0x000fea0003800000 */
[----:B------:R-:W-:Y:S01]  /*02c0*/  BAR.SYNC.DEFER_BLOCKING 0x0 ;  /* 0x0000000000007b1d */ /* 0x000fe20000010000 */
[----:B------:R-:W-:-:S05]  /*02d0*/  ISETP.LE.U32.AND P0, PT, R27, UR39, PT ;  /* 0x000000271b007c0c */ /* 0x000fca000bf03070 */
[----:B------:R-:W-:-:S08]  /*02e0*/  UMOV UR38, UR39 ;  /* 0x0000002700267c82 */ /* 0x000fd00008000000 */
[----:B------:R-:W-:Y:S05]  /*02f0*/  @!P0 BRA `(.L_x_1) ;  /* 0xfffffffc00908947 */ /* 0x000fea000383ffff */
[----:B------:R-:W-:Y:S05]  /*0300*/  EXIT ;  /* 0x000000000000794d */ /* 0x000fea0003800000 */
.L_x_2:
[----:B------:R-:W-:-:S00]  /*0310*/  BRA `(.L_x_2) ;  /* 0xfffffffc00fc7947 */ /* 0x000fc0000383ffff */
[----:B------:R-:W-:-:S00]  /*0320*/  NOP ;  /* 0x0000000000007918 */ /* 0x000fc00000000000 */
        /* <DEDUP_REMOVED lines=13> */
.L_x_3:


//--------------------- .nv.global.init           --------------------------
	.section	.nv.global.init,"aw",@progbits
.nv.global.init:
	.type		$str,@object
	.size		$str,(.L_0 - $str)
$str:
        /*0000*/ 	.byte	0x69, 0x6e, 0x70, 0x75, 0x74, 0x5b, 0x25, 0x64, 0x5d, 0x3d, 0x20, 0x25, 0x64, 0x20, 0x6f, 0x66
        /*0010*/ 	.byte	0x66, 0x73, 0x65, 0x74, 0x3d, 0x20, 0x25, 0x6c, 0x64, 0x0a, 0x00
.L_0:


//--------------------- .nv.shared.reserved.0     --------------------------
	.section	.nv.shared.reserved.0,"aw",@nobits
	.weak		__nv_reservedSMEM_offset_0_alias
	.size		__nv_reservedSMEM_offset_0_alias, 0, 64
	.other		__nv_reservedSMEM_offset_0_alias,@"STO_CUDA_RESERVED_SHARED STV_DEFAULT"
__nv_reservedSMEM_offset_0_alias:
	.zero		0
	.zero		64


//--------------------- .nv.constant0._Z6reducePii --------------------------
	.section	.nv.constant0._Z6reducePii,"a",@progbits
	.sectionflags	@""
	.align	4
.nv.constant0._Z6reducePii:
	.zero		908


//--------------------- SYMBOLS --------------------------

	.type		.nv.reservedSmem.offset0,@object
	.size		.nv.reservedSmem.offset0,0x4
	.type		vprintf,@function
